	.headerflags	@"EF_CUDA_TEXMODE_UNIFIED EF_CUDA_64BIT_ADDRESS EF_CUDA_ACCELERATORS EF_CUDA_SM90 EF_CUDA_VIRTUAL_SM(EF_CUDA_SM90)"
	.elftype	@"ET_EXEC"


//--------------------- .nv.info                  --------------------------
	.section	.nv.info,"",@"SHT_CUDA_INFO"
	.align	4


	//----- nvinfo : EIATTR_REGCOUNT
	.align		4
        /*0000*/ 	.byte	0x04, 0x2f
        /*0002*/ 	.short	(.L_1 - .L_0)
	.align		4
.L_0:
        /*0004*/ 	.word	index@(triton_poi_fused_convolution_1)
        /*0008*/ 	.word	0x00000012


	//----- nvinfo : EIATTR_MIN_STACK_SIZE
	.align		4
.L_1:
        /*000c*/ 	.byte	0x04, 0x12
        /*000e*/ 	.short	(.L_3 - .L_2)
	.align		4
.L_2:
        /*0010*/ 	.word	index@(triton_poi_fused_convolution_1)
        /*0014*/ 	.word	0x00000000


	//----- nvinfo : EIATTR_FRAME_SIZE
	.align		4
.L_3:
        /*0018*/ 	.byte	0x04, 0x11
        /*001a*/ 	.short	(.L_5 - .L_4)
	.align		4
.L_4:
        /*001c*/ 	.word	index@(triton_poi_fused_convolution_1)
        /*0020*/ 	.word	0x00000000


	//----- nvinfo : EIATTR_MIN_STACK_SIZE
	.align		4
.L_5:
        /*0024*/ 	.byte	0x04, 0x12
        /*0026*/ 	.short	(.L_7 - .L_6)
	.align		4
.L_6:
        /*0028*/ 	.word	index@(triton_poi_fused_convolution_1)
        /*002c*/ 	.word	0x00000000
.L_7:


//--------------------- .nv.info.triton_poi_fused_convolution_1 --------------------------
	.section	.nv.info.triton_poi_fused_convolution_1,"",@"SHT_CUDA_INFO"
	.sectionflags	@""
	.align	4


	//----- nvinfo : EIATTR_CUDA_API_VERSION
	.align		4
        /*0000*/ 	.byte	0x04, 0x37
        /*0002*/ 	.short	(.L_9 - .L_8)
.L_8:
        /*0004*/ 	.word	0x0000007c


	//----- nvinfo : EIATTR_KPARAM_INFO
	.align		4
.L_9:
        /*0008*/ 	.byte	0x04, 0x17
        /*000a*/ 	.short	(.L_11 - .L_10)
.L_10:
        /*000c*/ 	.word	0x00000000
        /*0010*/ 	.short	0x0004
        /*0012*/ 	.short	0x001c
        /*0014*/ 	.byte	0x00, 0xf0, 0x11, 0x00


	//----- nvinfo : EIATTR_KPARAM_INFO
	.align		4
.L_11:
        /*0018*/ 	.byte	0x04, 0x17
        /*001a*/ 	.short	(.L_13 - .L_12)
.L_12:
        /*001c*/ 	.word	0x00000000
        /*0020*/ 	.short	0x0003
        /*0022*/ 	.short	0x0018
        /*0024*/ 	.byte	0x00, 0xf0, 0x11, 0x00


	//----- nvinfo : EIATTR_KPARAM_INFO
	.align		4
.L_13:
        /*0028*/ 	.byte	0x04, 0x17
        /*002a*/ 	.short	(.L_15 - .L_14)
.L_14:
        /*002c*/ 	.word	0x00000000
        /*0030*/ 	.short	0x0002
        /*0032*/ 	.short	0x0010
        /*0034*/ 	.byte	0x00, 0xf4, 0x21, 0x00


	//----- nvinfo : EIATTR_KPARAM_INFO
	.align		4
.L_15:
        /*0038*/ 	.byte	0x04, 0x17
        /*003a*/ 	.short	(.L_17 - .L_16)
.L_16:
        /*003c*/ 	.word	0x00000000
        /*0040*/ 	.short	0x0001
        /*0042*/ 	.short	0x0008
        /*0044*/ 	.byte	0x00, 0xf4, 0x21, 0x00


	//----- nvinfo : EIATTR_KPARAM_INFO
	.align		4
.L_17:
        /*0048*/ 	.byte	0x04, 0x17
        /*004a*/ 	.short	(.L_19 - .L_18)
.L_18:
        /*004c*/ 	.word	0x00000000
        /*0050*/ 	.short	0x0000
        /*0052*/ 	.short	0x0000
        /*0054*/ 	.byte	0x00, 0xf4, 0x21, 0x00


	//----- nvinfo : EIATTR_SPARSE_MMA_MASK
	.align		4
.L_19:
        /*0058*/ 	.byte	0x03, 0x50
        /*005a*/ 	.short	0x0000


	//----- nvinfo : EIATTR_MAXREG_COUNT
	.align		4
        /*005c*/ 	.byte	0x03, 0x1b
        /*005e*/ 	.short	0x00ff


	//----- nvinfo : EIATTR_EXIT_INSTR_OFFSETS
	.align		4
        /*0060*/ 	.byte	0x04, 0x1c
        /*0062*/ 	.short	(.L_21 - .L_20)


	//   ....[0]....
.L_20:
        /*0064*/ 	.word	0x00000400


	//   ....[1]....
        /*0068*/ 	.word	0x00000420


	//----- nvinfo : EIATTR_REQNTID
	.align		4
.L_21:
        /*006c*/ 	.byte	0x04, 0x10
        /*006e*/ 	.short	(.L_23 - .L_22)
.L_22:
        /*0070*/ 	.word	0x00000080
        /*0074*/ 	.word	0x00000001
        /*0078*/ 	.word	0x00000001


	//----- nvinfo : EIATTR_CBANK_PARAM_SIZE
	.align		4
.L_23:
        /*007c*/ 	.byte	0x03, 0x19
        /*007e*/ 	.short	0x0020


	//----- nvinfo : EIATTR_PARAM_CBANK
	.align		4
        /*0080*/ 	.byte	0x04, 0x0a
        /*0082*/ 	.short	(.L_25 - .L_24)
	.align		4
.L_24:
        /*0084*/ 	.word	index@(.nv.constant0.triton_poi_fused_convolution_1)
        /*0088*/ 	.short	0x0210
        /*008a*/ 	.short	0x0020


	//----- nvinfo : EIATTR_SW_WAR
	.align		4
.L_25:
        /*008c*/ 	.byte	0x04, 0x36
        /*008e*/ 	.short	(.L_27 - .L_26)
.L_26:
        /*0090*/ 	.word	0x00000008
.L_27:


//--------------------- .nv.callgraph             --------------------------
	.section	.nv.callgraph,"",@"SHT_CUDA_CALLGRAPH"
	.align	4
	.sectionentsize	8
	.align		4
        /*0000*/ 	.word	0x00000000
	.align		4
        /*0004*/ 	.word	0xffffffff
	.align		4
        /*0008*/ 	.word	0x00000000
	.align		4
        /*000c*/ 	.word	0xfffffffe
	.align		4
        /*0010*/ 	.word	0x00000000
	.align		4
        /*0014*/ 	.word	0xfffffffd
	.align		4
        /*0018*/ 	.word	0x00000000
	.align		4
        /*001c*/ 	.word	0xfffffffc


//--------------------- .text.triton_poi_fused_convolution_1 --------------------------
	.section	.text.triton_poi_fused_convolution_1,"ax",@progbits
	.sectionflags	@"SHF_BARRIERS=1"
	.align	128
        .global         triton_poi_fused_convolution_1
        .type           triton_poi_fused_convolution_1,@function
        .size           triton_poi_fused_convolution_1,(.L_x_1 - triton_poi_fused_convolution_1)
        .other          triton_poi_fused_convolution_1,@"STO_CUDA_ENTRY STV_DEFAULT"
triton_poi_fused_convolution_1:
.text.triton_poi_fused_convolution_1:
[----:B------:R-:W0:Y:S02]  /*0000*/  LDC R1, c[0x0][0x28] ;  /* 0x00000a00ff017b82 */ /* 0x000e240000000800 */
[----:B------:R-:W1:Y:S01]  /*0010*/  S2R R0, SR_CTAID.Y ;  /* 0x0000000000007919 */ /* 0x000e620000002600 */
[----:B------:R-:W2:Y:S01]  /*0020*/  LDC.64 R6, c[0x0][0x210] ;  /* 0x00008400ff067b82 */ /* 0x000ea20000000a00 */
[----:B------:R-:W-:Y:S01]  /*0030*/  IMAD.MOV.U32 R10, RZ, RZ, RZ ;  /* 0x000000ffff0a7224 */ /* 0x000fe200078e00ff */
[----:B------:R-:W-:Y:S01]  /*0040*/  ULDC.64 UR6, c[0x0][0x208] ;  /* 0x0000820000067ab9 */ /* 0x000fe20000000a00 */
[----:B------:R-:W3:Y:S01]  /*0050*/  S2R R3, SR_TID.X ;  /* 0x0000000000037919 */ /* 0x000ee20000002100 */
[----:B------:R-:W4:Y:S01]  /*0060*/  S2R R2, SR_CTAID.X ;  /* 0x0000000000027919 */ /* 0x000f220000002500 */
[----:B-1----:R-:W-:Y:S01]  /*0070*/  IMAD.SHL.U32 R0, R0, 0x40, RZ ;  /* 0x0000004000007824 */ /* 0x002fe200078e00ff */
[----:B---3--:R-:W-:-:S04]  /*0080*/  SHF.R.U32.HI R9, RZ, 0x6, R3 ;  /* 0x00000006ff097819 */ /* 0x008fc80000011603 */
[----:B------:R-:W-:Y:S01]  /*0090*/  LOP3.LUT R4, R0, 0x3f, R3, 0xf8, !PT ;  /* 0x0000003f00047812 */ /* 0x000fe200078ef803 */
[----:B----4-:R-:W-:Y:S01]  /*00a0*/  IMAD.SHL.U32 R2, R2, 0x4, RZ ;  /* 0x0000000402027824 */ /* 0x010fe200078e00ff */
[----:B------:R-:W-:Y:S02]  /*00b0*/  SGXT.U32 R9, R9, 0x1 ;  /* 0x000000010909781a */ /* 0x000fe40000000000 */
[----:B------:R-:W-:Y:S02]  /*00c0*/  ISETP.GE.AND P0, PT, R4, 0x31, PT ;  /* 0x000000310400780c */ /* 0x000fe40003f06270 */
[----:B------:R-:W-:Y:S02]  /*00d0*/  LOP3.LUT R5, R2, R9, RZ, 0xfc, !PT ;  /* 0x0000000902057212 */ /* 0x000fe400078efcff */
[----:B------:R-:W-:Y:S02]  /*00e0*/  LOP3.LUT R8, R2, 0x2, R9, 0xfe, !PT ;  /* 0x0000000202087812 */ /* 0x000fe400078efe09 */
[C---:B------:R-:W-:Y:S01]  /*00f0*/  ISETP.LT.AND P1, PT, R5.reuse, 0x31, !P0 ;  /* 0x000000310500780c */ /* 0x040fe20004721270 */
[----:B------:R-:W-:Y:S01]  /*0100*/  IMAD R11, R5, 0x31, R4 ;  /* 0x00000031050b7824 */ /* 0x000fe200078e0204 */
[----:B------:R-:W-:Y:S01]  /*0110*/  ISETP.LT.AND P0, PT, R8, 0x31, !P0 ;  /* 0x000000310800780c */ /* 0x000fe20004701270 */
[----:B------:R-:W-:-:S02]  /*0120*/  IMAD.MOV.U32 R8, RZ, RZ, RZ ;  /* 0x000000ffff087224 */ /* 0x000fc400078e00ff */
[C---:B------:R-:W-:Y:S02]  /*0130*/  VIADD R13, R11.reuse, 0x62 ;  /* 0x000000620b0d7836 */ /* 0x040fe40000000000 */
[----:B--2---:R-:W-:-:S04]  /*0140*/  IMAD.WIDE R4, R11, 0x4, R6 ;  /* 0x000000040b047825 */ /* 0x004fc800078e0206 */
[----:B------:R-:W-:Y:S02]  /*0150*/  IMAD.WIDE R6, R13, 0x4, R6 ;  /* 0x000000040d067825 */ /* 0x000fe400078e0206 */
[----:B------:R1:W2:Y:S04]  /*0160*/  @P1 LDG.E R8, desc[UR6][R4.64] ;  /* 0x0000000604081981 */ /* 0x0002a8000c1e1900 */
[----:B------:R3:W4:Y:S01]  /*0170*/  @P0 LDG.E R10, desc[UR6][R6.64] ;  /* 0x00000006060a0981 */ /* 0x000722000c1e1900 */
[----:B------:R-:W5:Y:S01]  /*0180*/  S2UR UR5, SR_CgaCtaId ;  /* 0x00000000000579c3 */ /* 0x000f620000008800 */
[C---:B------:R-:W-:Y:S01]  /*0190*/  IMAD.SHL.U32 R11, R3.reuse, 0x4, RZ ;  /* 0x00000004030b7824 */ /* 0x040fe200078e00ff */
[----:B------:R-:W-:Y:S01]  /*01a0*/  UMOV UR4, 0x400 ;  /* 0x0000040000047882 */ /* 0x000fe20000000000 */
[----:B------:R-:W-:-:S02]  /*01b0*/  LOP3.LUT R13, R3, 0x7f, RZ, 0xc0, !PT ;  /* 0x0000007f030d7812 */ /* 0x000fc400078ec0ff */
[----:B-1----:R-:W-:Y:S02]  /*01c0*/  LOP3.LUT R4, R3, 0x7c, RZ, 0xc0, !PT ;  /* 0x0000007c03047812 */ /* 0x002fe400078ec0ff */
[----:B------:R-:W-:Y:S02]  /*01d0*/  LOP3.LUT R12, R11, 0xfc, RZ, 0xc0, !PT ;  /* 0x000000fc0b0c7812 */ /* 0x000fe400078ec0ff */
[----:B------:R-:W-:Y:S02]  /*01e0*/  LOP3.LUT R11, R13, 0x80, RZ, 0xfc, !PT ;  /* 0x000000800d0b7812 */ /* 0x000fe400078efcff */
[----:B------:R-:W-:Y:S02]  /*01f0*/  LOP3.LUT R9, R12, R9, RZ, 0xfc, !PT ;  /* 0x000000090c097212 */ /* 0x000fe400078efcff */
[----:B------:R-:W-:Y:S02]  /*0200*/  LOP3.LUT R5, R11, 0xfc, RZ, 0xc0, !PT ;  /* 0x000000fc0b057812 */ /* 0x000fe400078ec0ff */
[----:B------:R-:W-:-:S04]  /*0210*/  LOP3.LUT R2, R2, 0x3, R3, 0xf8, !PT ;  /* 0x0000000302027812 */ /* 0x000fc800078ef803 */
[----:B------:R-:W-:Y:S01]  /*0220*/  ISETP.GE.AND P0, PT, R2, 0x31, PT ;  /* 0x000000310200780c */ /* 0x000fe20003f06270 */
[----:B-----5:R-:W-:-:S06]  /*0230*/  UPRMT UR4, UR5, 0x654, UR4 ;  /* 0x0000065405047896 */ /* 0x020fcc0008000004 */
[----:B------:R-:W-:Y:S02]  /*0240*/  VIADD R12, R12, UR4 ;  /* 0x000000040c0c7c36 */ /* 0x000fe40008000000 */
[----:B------:R-:W-:Y:S02]  /*0250*/  VIADD R4, R4, UR4 ;  /* 0x0000000404047c36 */ /* 0x000fe40008000000 */
[----:B------:R-:W-:Y:S01]  /*0260*/  IMAD R11, R9, 0x4, R12 ;  /* 0x00000004090b7824 */ /* 0x000fe200078e020c */
[----:B------:R-:W-:Y:S01]  /*0270*/  SHF.R.U32.HI R9, RZ, 0x2, R3 ;  /* 0x00000002ff097819 */ /* 0x000fe20000011603 */
[----:B---3--:R-:W-:Y:S02]  /*0280*/  VIADD R6, R5, UR4 ;  /* 0x0000000405067c36 */ /* 0x008fe40008000000 */
[----:B------:R-:W-:Y:S01]  /*0290*/  IMAD R12, R13, 0x4, R4 ;  /* 0x000000040d0c7824 */ /* 0x000fe200078e0204 */
[----:B------:R-:W-:Y:S01]  /*02a0*/  SGXT.U32 R9, R9, 0x5 ;  /* 0x000000050909781a */ /* 0x000fe20000000000 */
[----:B------:R-:W-:Y:S01]  /*02b0*/  IMAD R14, R13, 0x4, R6 ;  /* 0x000000040d0e7824 */ /* 0x000fe200078e0206 */
[----:B------:R-:W1:Y:S02]  /*02c0*/  LDC.64 R4, c[0x0][0x220] ;  /* 0x00008800ff047b82 */ /* 0x000e640000000a00 */
[----:B------:R-:W-:-:S04]  /*02d0*/  LOP3.LUT R9, R0, R9, RZ, 0xfc, !PT ;  /* 0x0000000900097212 */ /* 0x000fc800078efcff */
[C---:B------:R-:W-:Y:S02]  /*02e0*/  LOP3.LUT R0, R9.reuse, 0x20, RZ, 0xfc, !PT ;  /* 0x0000002009007812 */ /* 0x040fe400078efcff */
[----:B------:R-:W3:Y:S01]  /*02f0*/  LDC.64 R6, c[0x0][0x218] ;  /* 0x00008600ff067b82 */ /* 0x000ee20000000a00 */
[C---:B------:R-:W-:Y:S01]  /*0300*/  ISETP.LT.AND P1, PT, R9.reuse, 0x31, !P0 ;  /* 0x000000310900780c */ /* 0x040fe20004721270 */
[----:B------:R-:W-:Y:S01]  /*0310*/  IMAD R9, R9, 0x31, R2 ;  /* 0x0000003109097824 */ /* 0x000fe200078e0202 */
[----:B------:R-:W-:-:S03]  /*0320*/  ISETP.LT.AND P0, PT, R0, 0x31, !P0 ;  /* 0x000000310000780c */ /* 0x000fc60004701270 */
[C---:B---3--:R-:W-:Y:S01]  /*0330*/  IMAD.WIDE R2, R9.reuse, 0x4, R6 ;  /* 0x0000000409027825 */ /* 0x048fe200078e0206 */
[----:B--2---:R-:W-:Y:S04]  /*0340*/  STS [R11], R8 ;  /* 0x000000080b007388 */ /* 0x004fe80000000800 */
[----:B----4-:R2:W-:Y:S01]  /*0350*/  STS [R11+0x8], R10 ;  /* 0x0000080a0b007388 */ /* 0x0105e20000000800 */
[----:B------:R-:W-:Y:S01]  /*0360*/  BAR.SYNC.DEFER_BLOCKING 0x0 ;  /* 0x0000000000007b1d */ /* 0x000fe20000010000 */
[C---:B--2---:R-:W-:Y:S02]  /*0370*/  VIADD R11, R9.reuse, 0x620 ;  /* 0x00000620090b7836 */ /* 0x044fe40000000000 */
[----:B-1----:R-:W-:-:S04]  /*0380*/  IMAD.WIDE R8, R9, 0x4, R4 ;  /* 0x0000000409087825 */ /* 0x002fc800078e0204 */
[----:B------:R-:W-:-:S04]  /*0390*/  IMAD.WIDE R6, R11, 0x4, R6 ;  /* 0x000000040b067825 */ /* 0x000fc800078e0206 */
[----:B------:R-:W-:Y:S01]  /*03a0*/  IMAD.WIDE R4, R11, 0x4, R4 ;  /* 0x000000040b047825 */ /* 0x000fe200078e0204 */
[----:B------:R-:W1:Y:S04]  /*03b0*/  LDS R13, [R12] ;  /* 0x000000000c0d7984 */ /* 0x000e680000000800 */
[----:B------:R-:W2:Y:S04]  /*03c0*/  LDS R15, [R14+0x200] ;  /* 0x000200000e0f7984 */ /* 0x000ea80000000800 */
[----:B-1----:R1:W-:Y:S04]  /*03d0*/  @P1 STG.E desc[UR6][R2.64], R13 ;  /* 0x0000000d02001986 */ /* 0x0023e8000c101906 */
[----:B--2---:R1:W-:Y:S04]  /*03e0*/  @P0 STG.E desc[UR6][R6.64], R15 ;  /* 0x0000000f06000986 */ /* 0x0043e8000c101906 */
[----:B------:R1:W-:Y:S01]  /*03f0*/  @P1 STG.E desc[UR6][R8.64], R13 ;  /* 0x0000000d08001986 */ /* 0x0003e2000c101906 */
[----:B------:R-:W-:Y:S05]  /*0400*/  @!P0 EXIT ;  /* 0x000000000000894d */ /* 0x000fea0003800000 */
[----:B------:R-:W-:Y:S01]  /*0410*/  STG.E desc[UR6][R4.64], R15 ;  /* 0x0000000f04007986 */ /* 0x000fe2000c101906 */
[----:B------:R-:W-:Y:S05]  /*0420*/  EXIT ;  /* 0x000000000000794d */ /* 0x000fea0003800000 */
.L_x_0:
[----:B------:R-:W-:-:S00]  /*0430*/  BRA `(.L_x_0) ;  /* 0xfffffffc00fc7947 */ /* 0x000fc0000383ffff */
[----:B------:R-:W-:-:S00]  /*0440*/  NOP ;  /* 0x0000000000007918 */ /* 0x000fc00000000000 */
        /* <DEDUP_REMOVED lines=11> */
.L_x_1:


//--------------------- .nv.shared.triton_poi_fused_convolution_1 --------------------------
	.section	.nv.shared.triton_poi_fused_convolution_1,"aw",@nobits
	.sectionflags	@""
	.align	16
	.zero		1024


//--------------------- .nv.constant0.triton_poi_fused_convolution_1 --------------------------
	.section	.nv.constant0.triton_poi_fused_convolution_1,"a",@progbits
	.sectionflags	@""
	.align	4
.nv.constant0.triton_poi_fused_convolution_1:
	.zero		560
